//
// Generated by NVIDIA NVVM Compiler
//
// Compiler Build ID: CL-36424714
// Cuda compilation tools, release 13.0, V13.0.88
// Based on NVVM 20.0.0
//

.version 9.0
.target sm_100
.address_size 64

	// .globl	_Z19checkGlobalVariablev
.extern .func  (.param .b32 func_retval0) vprintf
(
	.param .b64 vprintf_param_0,
	.param .b64 vprintf_param_1
)
;
.global .align 4 .f32 devData;
.global .align 1 .b8 $str[72] = {98, 108, 111, 99, 107, 73, 100, 120, 58, 37, 100, 44, 116, 104, 114, 101, 97, 100, 73, 100, 120, 58, 37, 100, 44, 68, 101, 118, 105, 99, 101, 58, 116, 104, 101, 32, 118, 97, 108, 117, 101, 32, 111, 102, 32, 116, 104, 101, 32, 103, 108, 111, 98, 97, 108, 32, 118, 97, 114, 105, 97, 98, 108, 101, 32, 105, 115, 32, 37, 102, 10};

.visible .entry _Z19checkGlobalVariablev()
{
	.local .align 16 .b8 	__local_depot0[16];
	.reg .b64 	%SP;
	.reg .b64 	%SPL;
	.reg .b32 	%r<5>;
	.reg .b32 	%f<4>;
	.reg .b64 	%rd<5>;
	.reg .b64 	%fd<2>;

	mov.u64 	%SPL, __local_depot0;
	cvta.local.u64 	%SP, %SPL;
	add.u64 	%rd1, %SP, 0;
	add.u64 	%rd2, %SPL, 0;
	mov.u32 	%r1, %ctaid.x;
	mov.u32 	%r2, %tid.x;
	ld.global.f32 	%f1, [devData];
	cvt.f64.f32 	%fd1, %f1;
	st.local.v2.u32 	[%rd2], {%r1, %r2};
	st.local.f64 	[%rd2+8], %fd1;
	mov.u64 	%rd3, $str;
	cvta.global.u64 	%rd4, %rd3;
	{ // callseq 0, 0
	.param .b64 param0;
	st.param.b64 	[param0], %rd4;
	.param .b64 param1;
	st.param.b64 	[param1], %rd1;
	.param .b32 retval0;
	call.uni (retval0), 
	vprintf, 
	(
	param0, 
	param1
	);
	ld.param.b32 	%r3, [retval0];
	} // callseq 0
	ld.global.f32 	%f2, [devData];
	add.f32 	%f3, %f2, 0f40000000;
	st.global.f32 	[devData], %f3;
	ret;

}


// ===== COMPILED SASS (sm_100) =====

	.target	sm_100

	.elftype	@"ET_EXEC"


//--------------------- .note.nv.tkinfo           --------------------------
	.section	.note.nv.tkinfo,"",@"SHT_NOTE"
	.sectionflags	@"SHF_NOTE_NV_TKINFO"
	.tkinfo
        /*0018*/ 	.word	0x00000002
        /*0030*/ 	.string	""
        /*0030*/ 	.string	"ptxas"
        /*0030*/ 	.string	"Cuda compilation tools, release 13.0, V13.0.88"
        /*0030*/ 	.string	"Build cuda_13.0.r13.0/compiler.36424714_0"
        /*0030*/ 	.string	"-arch sm_100 -m 64 "



//--------------------- .note.nv.cuinfo           --------------------------
	.section	.note.nv.cuinfo,"",@"SHT_NOTE"
	.sectionflags	@"SHF_NOTE_NV_CUINFO"
        /*0018*/ 	.short	0x0002
        /*001a*/ 	.short	0x0064
        /*001c*/ 	.short	0x0082
	.zero		2


//--------------------- .nv.info                  --------------------------
	.section	.nv.info,"",@"SHT_CUDA_INFO"
	.align	4


	//----- nvinfo : EIATTR_REGCOUNT
	.align		4
        /*0000*/ 	.byte	0x04, 0x2f
        /*0002*/ 	.short	(.L_3 - .L_2)
	.align		4
.L_2:
        /*0004*/ 	.word	index@(_Z19checkGlobalVariablev)
        /*0008*/ 	.word	0x00000018


	//----- nvinfo : EIATTR_FRAME_SIZE
	.align		4
.L_3:
        /*000c*/ 	.byte	0x04, 0x11
        /*000e*/ 	.short	(.L_5 - .L_4)
	.align		4
.L_4:
        /*0010*/ 	.word	index@(_Z19checkGlobalVariablev)
        /*0014*/ 	.word	0x00000010


	//----- nvinfo : EIATTR_MIN_STACK_SIZE
	.align		4
.L_5:
        /*0018*/ 	.byte	0x04, 0x12
        /*001a*/ 	.short	(.L_7 - .L_6)
	.align		4
.L_6:
        /*001c*/ 	.word	index@(_Z19checkGlobalVariablev)
        /*0020*/ 	.word	0x00000010
.L_7:


//--------------------- .nv.compat                --------------------------
	.section	.nv.compat,"",@"SHT_CUDA_COMPAT_INFO"
	.align	4
        /*0000*/ 	.byte	0x02, 0x09, 0x00, 0x00, 0x02, 0x02, 0x01, 0x00, 0x02, 0x05, 0x05, 0x00, 0x03, 0x07, 0x01, 0x01
        /*0010*/ 	.byte	0x02, 0x03, 0x00, 0x00, 0x02, 0x06, 0x01, 0x00, 0x04, 0x0b, 0x08, 0x00, 0x09, 0x00, 0x00, 0x00
        /*0020*/ 	.byte	0x00, 0x00, 0x00, 0x00


//--------------------- .nv.info._Z19checkGlobalVariablev --------------------------
	.section	.nv.info._Z19checkGlobalVariablev,"",@"SHT_CUDA_INFO"
	.sectionflags	@""
	.align	4


	//----- nvinfo : EIATTR_CUDA_API_VERSION
	.align		4
        /*0000*/ 	.byte	0x04, 0x37
        /*0002*/ 	.short	(.L_9 - .L_8)
.L_8:
        /*0004*/ 	.word	0x00000082


	//----- nvinfo : EIATTR_SPARSE_MMA_MASK
	.align		4
.L_9:
        /*0008*/ 	.byte	0x03, 0x50
        /*000a*/ 	.short	0x0000


	//----- nvinfo : EIATTR_MAXREG_COUNT
	.align		4
        /*000c*/ 	.byte	0x03, 0x1b
        /*000e*/ 	.short	0x00ff


	//----- nvinfo : EIATTR_EXTERNS
	.align		4
        /*0010*/ 	.byte	0x04, 0x0f
        /*0012*/ 	.short	(.L_11 - .L_10)


	//   ....[0]....
	.align		4
.L_10:
        /*0014*/ 	.word	index@(vprintf)


	//----- nvinfo : EIATTR_MERCURY_ISA_VERSION
	.align		4
.L_11:
        /*0018*/ 	.byte	0x03, 0x5f
        /*001a*/ 	.short	0x0101


	//----- nvinfo : EIATTR_VRC_CTA_INIT_COUNT
	.align		4
        /*001c*/ 	.byte	0x02, 0x4a
	.zero		1
	.zero		1


	//----- nvinfo : EIATTR_SYSCALL_OFFSETS
	.align		4
        /*0020*/ 	.byte	0x04, 0x46
        /*0022*/ 	.short	(.L_13 - .L_12)


	//   ....[0]....
.L_12:
        /*0024*/ 	.word	0x00000140


	//----- nvinfo : EIATTR_EXIT_INSTR_OFFSETS
	.align		4
.L_13:
        /*0028*/ 	.byte	0x04, 0x1c
        /*002a*/ 	.short	(.L_15 - .L_14)


	//   ....[0]....
.L_14:
        /*002c*/ 	.word	0x00000190


	//----- nvinfo : EIATTR_SW_WAR
	.align		4
.L_15:
        /*0030*/ 	.byte	0x04, 0x36
        /*0032*/ 	.short	(.L_17 - .L_16)
.L_16:
        /*0034*/ 	.word	0x00000008
.L_17:


//--------------------- .nv.callgraph             --------------------------
	.section	.nv.callgraph,"",@"SHT_CUDA_CALLGRAPH"
	.align	4
	.sectionentsize	8
	.align		4
        /*0000*/ 	.word	0x00000000
	.align		4
        /*0004*/ 	.word	0xffffffff
	.align		4
        /*0008*/ 	.word	index@(_Z19checkGlobalVariablev)
	.align		4
        /*000c*/ 	.word	index@(vprintf)
	.align		4
        /*0010*/ 	.word	0x00000000
	.align		4
        /*0014*/ 	.word	0xfffffffe
	.align		4
        /*0018*/ 	.word	0x00000000
	.align		4
        /*001c*/ 	.word	0xfffffffd
	.align		4
        /*0020*/ 	.word	0x00000000
	.align		4
        /*0024*/ 	.word	0xfffffffc


//--------------------- .nv.constant4             --------------------------
	.section	.nv.constant4,"a",@progbits
	.align	8
	.align		8
.nv.constant4:
        /*0000*/ 	.dword	vprintf
	.align		8
        /*0008*/ 	.dword	devData
	.align		8
        /*0010*/ 	.dword	$str


//--------------------- .text._Z19checkGlobalVariablev --------------------------
	.section	.text._Z19checkGlobalVariablev,"ax",@progbits
	.align	128
        .global         _Z19checkGlobalVariablev
        .type           _Z19checkGlobalVariablev,@function
        .size           _Z19checkGlobalVariablev,(.L_x_2 - _Z19checkGlobalVariablev)
        .other          _Z19checkGlobalVariablev,@"STO_CUDA_ENTRY STV_DEFAULT"
_Z19checkGlobalVariablev:
.text._Z19checkGlobalVariablev:
[----:B------:R-:W0:Y:S08]  /*0000*/  LDC R1, c[0x0][0x37c] ;  /* 0x0000df00ff017b82 */ /* 0x000e300000000800 */
[----:B------:R-:W1:Y:S01]  /*0010*/  LDC.64 R4, c[0x4][0x8] ;  /* 0x01000200ff047b82 */ /* 0x000e620000000a00 */
[----:B------:R-:W1:Y:S01]  /*0020*/  LDCU.64 UR36, c[0x0][0x358] ;  /* 0x00006b00ff2477ac */ /* 0x000e620008000a00 */
[----:B------:R-:W2:Y:S01]  /*0030*/  S2R R10, SR_CTAID.X ;  /* 0x00000000000a7919 */ /* 0x000ea20000002500 */
[----:B0-----:R-:W-:Y:S01]  /*0040*/  VIADD R1, R1, 0xfffffff0 ;  /* 0xfffffff001017836 */ /* 0x001fe20000000000 */
[----:B------:R-:W2:Y:S01]  /*0050*/  S2R R11, SR_TID.X ;  /* 0x00000000000b7919 */ /* 0x000ea20000002100 */
[----:B------:R-:W0:Y:S01]  /*0060*/  LDCU UR4, c[0x0][0x2f8] ;  /* 0x00005f00ff0477ac */ /* 0x000e220008000800 */
[----:B------:R-:W3:Y:S01]  /*0070*/  LDCU.64 UR6, c[0x4][0x10] ;  /* 0x01000200ff0677ac */ /* 0x000ee20008000a00 */
[----:B-1----:R3:W4:Y:S01]  /*0080*/  LDG.E R0, desc[UR36][R4.64] ;  /* 0x0000002404007981 */ /* 0x002722000c1e1900 */
[----:B------:R-:W-:Y:S01]  /*0090*/  MOV R8, 0x0 ;  /* 0x0000000000087802 */ /* 0x000fe20000000f00 */
[----:B------:R-:W1:Y:S01]  /*00a0*/  LDCU UR5, c[0x0][0x2fc] ;  /* 0x00005f80ff0577ac */ /* 0x000e620008000800 */
[----:B0-----:R-:W-:-:S04]  /*00b0*/  IADD3 R6, P0, PT, R1, UR4, RZ ;  /* 0x0000000401067c10 */ /* 0x001fc8000ff1e0ff */
[----:B------:R-:W0:Y:S01]  /*00c0*/  LDC.64 R8, c[0x4][R8] ;  /* 0x0100000008087b82 */ /* 0x000e220000000a00 */
[----:B---3--:R-:W-:Y:S01]  /*00d0*/  IMAD.U32 R4, RZ, RZ, UR6 ;  /* 0x00000006ff047e24 */ /* 0x008fe2000f8e00ff */
[----:B------:R-:W-:Y:S01]  /*00e0*/  MOV R5, UR7 ;  /* 0x0000000700057c02 */ /* 0x000fe20008000f00 */
[----:B--2---:R2:W-:Y:S01]  /*00f0*/  STL.64 [R1], R10 ;  /* 0x0000000a01007387 */ /* 0x0045e20000100a00 */
[----:B-1----:R-:W-:Y:S01]  /*0100*/  IMAD.X R7, RZ, RZ, UR5, P0 ;  /* 0x00000005ff077e24 */ /* 0x002fe200080e06ff */
[----:B----4-:R-:W1:Y:S02]  /*0110*/  F2F.F64.F32 R2, R0 ;  /* 0x0000000000027310 */ /* 0x010e640000201800 */
[----:B01----:R2:W-:Y:S04]  /*0120*/  STL.64 [R1+0x8], R2 ;  /* 0x0000080201007387 */ /* 0x0035e80000100a00 */
[----:B------:R-:W-:-:S07]  /*0130*/  LEPC R20, `(.L_x_0) ;  /* 0x000000001014794e */ /* 0x000fce0000000000 */
[----:B--2---:R-:W-:Y:S05]  /*0140*/  CALL.ABS.NOINC R8 ;  /* 0x0000000008007343 */ /* 0x004fea0003c00000 */
.L_x_0:
[----:B------:R-:W0:Y:S02]  /*0150*/  LDC.64 R2, c[0x4][0x8] ;  /* 0x01000200ff027b82 */ /* 0x000e240000000a00 */
[----:B0-----:R-:W2:Y:S02]  /*0160*/  LDG.E R0, desc[UR36][R2.64] ;  /* 0x0000002402007981 */ /* 0x001ea4000c1e1900 */
[----:B--2---:R-:W-:-:S05]  /*0170*/  FADD R5, R0, 2 ;  /* 0x4000000000057421 */ /* 0x004fca0000000000 */
[----:B------:R-:W-:Y:S01]  /*0180*/  STG.E desc[UR36][R2.64], R5 ;  /* 0x0000000502007986 */ /* 0x000fe2000c101924 */
[----:B------:R-:W-:Y:S05]  /*0190*/  EXIT ;  /* 0x000000000000794d */ /* 0x000fea0003800000 */
.L_x_1:
[----:B------:R-:W-:-:S00]  /*01a0*/  BRA `(.L_x_1) ;  /* 0xfffffffc00fc7947 */ /* 0x000fc0000383ffff */
[----:B------:R-:W-:-:S00]  /*01b0*/  NOP ;  /* 0x0000000000007918 */ /* 0x000fc00000000000 */
        /* <DEDUP_REMOVED lines=12> */
.L_x_2:


//--------------------- .nv.global.init           --------------------------
	.section	.nv.global.init,"aw",@progbits
.nv.global.init:
	.type		$str,@object
	.size		$str,(.L_1 - $str)
$str:
        /*0000*/ 	.byte	0x62, 0x6c, 0x6f, 0x63, 0x6b, 0x49, 0x64, 0x78, 0x3a, 0x25, 0x64, 0x2c, 0x74, 0x68, 0x72, 0x65
        /*0010*/ 	.byte	0x61, 0x64, 0x49, 0x64, 0x78, 0x3a, 0x25, 0x64, 0x2c, 0x44, 0x65, 0x76, 0x69, 0x63, 0x65, 0x3a
        /*0020*/ 	.byte	0x74, 0x68, 0x65, 0x20, 0x76, 0x61, 0x6c, 0x75, 0x65, 0x20, 0x6f, 0x66, 0x20, 0x74, 0x68, 0x65
        /*0030*/ 	.byte	0x20, 0x67, 0x6c, 0x6f, 0x62, 0x61, 0x6c, 0x20, 0x76, 0x61, 0x72, 0x69, 0x61, 0x62, 0x6c, 0x65
        /*0040*/ 	.byte	0x20, 0x69, 0x73, 0x20, 0x25, 0x66, 0x0a, 0x00
.L_1:


//--------------------- .nv.shared.reserved.0     --------------------------
	.section	.nv.shared.reserved.0,"aw",@nobits
	.weak		__nv_reservedSMEM_offset_0_alias
	.size		__nv_reservedSMEM_offset_0_alias, 0, 64
	.other		__nv_reservedSMEM_offset_0_alias,@"STO_CUDA_RESERVED_SHARED STV_DEFAULT"
__nv_reservedSMEM_offset_0_alias:
	.zero		0
	.zero		64


//--------------------- .nv.global                --------------------------
	.section	.nv.global,"aw",@nobits
	.align	4
.nv.global:
	.type		devData,@object
	.size		devData,(.L_0 - devData)
devData:
	.zero		4
.L_0:


//--------------------- .nv.constant0._Z19checkGlobalVariablev --------------------------
	.section	.nv.constant0._Z19checkGlobalVariablev,"a",@progbits
	.sectionflags	@""
	.align	4
.nv.constant0._Z19checkGlobalVariablev:
	.zero		896


//--------------------- SYMBOLS --------------------------

	.type		.nv.reservedSmem.offset0,@object
	.size		.nv.reservedSmem.offset0,0x4
	.type		vprintf,@function
